//
// Generated by NVIDIA NVVM Compiler
//
// Compiler Build ID: CL-36424714
// Cuda compilation tools, release 13.0, V13.0.88
// Based on NVVM 20.0.0
//

.version 9.0
.target sm_100
.address_size 64

	// .globl	_Z5scan1PiS_S_i
// _ZZ5scan1PiS_S_iE7partial has been demoted
// _ZZ5scan2PiS_iE7partial has been demoted

.visible .entry _Z5scan1PiS_S_i(
	.param .u64 .ptr .align 1 _Z5scan1PiS_S_i_param_0,
	.param .u64 .ptr .align 1 _Z5scan1PiS_S_i_param_1,
	.param .u64 .ptr .align 1 _Z5scan1PiS_S_i_param_2,
	.param .u32 _Z5scan1PiS_S_i_param_3
)
{
	.reg .pred 	%p<16>;
	.reg .b32 	%r<74>;
	.reg .b64 	%rd<11>;
	// demoted variable
	.shared .align 4 .b8 _ZZ5scan1PiS_S_iE7partial[8192];
	ld.param.u64 	%rd3, [_Z5scan1PiS_S_i_param_0];
	ld.param.u64 	%rd2, [_Z5scan1PiS_S_i_param_2];
	ld.param.u32 	%r35, [_Z5scan1PiS_S_i_param_3];
	cvta.to.global.u64 	%rd1, %rd3;
	mov.u32 	%r1, %ctaid.x;
	mov.u32 	%r36, %ntid.x;
	mov.u32 	%r2, %tid.x;
	mad.lo.s32 	%r3, %r1, %r36, %r2;
	setp.lt.s32 	%p1, %r3, 1;
	setp.ge.s32 	%p2, %r3, %r35;
	shl.b32 	%r37, %r2, 2;
	mov.u32 	%r38, _ZZ5scan1PiS_S_iE7partial;
	add.s32 	%r4, %r38, %r37;
	or.pred  	%p3, %p1, %p2;
	@%p3 bra 	$L__BB0_2;
	add.s32 	%r40, %r3, -1;
	mul.wide.u32 	%rd4, %r40, 4;
	add.s64 	%rd5, %rd1, %rd4;
	ld.global.u32 	%r41, [%rd5];
	st.shared.u32 	[%r4], %r41;
	bra.uni 	$L__BB0_3;
$L__BB0_2:
	mov.b32 	%r39, 0;
	st.shared.u32 	[%r4], %r39;
$L__BB0_3:
	bar.sync 	0;
	setp.eq.s32 	%p4, %r2, 0;
	@%p4 bra 	$L__BB0_5;
	ld.shared.u32 	%r42, [%r4+-4];
	ld.shared.u32 	%r43, [%r4];
	add.s32 	%r64, %r43, %r42;
	bra.uni 	$L__BB0_6;
$L__BB0_5:
	ld.shared.u32 	%r64, [_ZZ5scan1PiS_S_iE7partial];
$L__BB0_6:
	st.shared.u32 	[%r4+4096], %r64;
	bar.sync 	0;
	setp.lt.u32 	%p5, %r2, 2;
	@%p5 bra 	$L__BB0_8;
	ld.shared.u32 	%r44, [%r4+4088];
	ld.shared.u32 	%r45, [%r4+4096];
	add.s32 	%r65, %r45, %r44;
	bra.uni 	$L__BB0_9;
$L__BB0_8:
	ld.shared.u32 	%r65, [%r4+4096];
$L__BB0_9:
	st.shared.u32 	[%r4], %r65;
	bar.sync 	0;
	setp.lt.u32 	%p6, %r2, 4;
	@%p6 bra 	$L__BB0_11;
	ld.shared.u32 	%r46, [%r4+-16];
	ld.shared.u32 	%r47, [%r4];
	add.s32 	%r66, %r47, %r46;
	bra.uni 	$L__BB0_12;
$L__BB0_11:
	ld.shared.u32 	%r66, [%r4];
$L__BB0_12:
	st.shared.u32 	[%r4+4096], %r66;
	bar.sync 	0;
	setp.lt.u32 	%p7, %r2, 8;
	@%p7 bra 	$L__BB0_14;
	ld.shared.u32 	%r48, [%r4+4064];
	ld.shared.u32 	%r49, [%r4+4096];
	add.s32 	%r67, %r49, %r48;
	bra.uni 	$L__BB0_15;
$L__BB0_14:
	ld.shared.u32 	%r67, [%r4+4096];
$L__BB0_15:
	st.shared.u32 	[%r4], %r67;
	bar.sync 	0;
	setp.lt.u32 	%p8, %r2, 16;
	@%p8 bra 	$L__BB0_17;
	ld.shared.u32 	%r50, [%r4+-64];
	ld.shared.u32 	%r51, [%r4];
	add.s32 	%r68, %r51, %r50;
	bra.uni 	$L__BB0_18;
$L__BB0_17:
	ld.shared.u32 	%r68, [%r4];
$L__BB0_18:
	st.shared.u32 	[%r4+4096], %r68;
	bar.sync 	0;
	setp.lt.u32 	%p9, %r2, 32;
	@%p9 bra 	$L__BB0_20;
	ld.shared.u32 	%r52, [%r4+3968];
	ld.shared.u32 	%r53, [%r4+4096];
	add.s32 	%r69, %r53, %r52;
	bra.uni 	$L__BB0_21;
$L__BB0_20:
	ld.shared.u32 	%r69, [%r4+4096];
$L__BB0_21:
	st.shared.u32 	[%r4], %r69;
	bar.sync 	0;
	setp.lt.u32 	%p10, %r2, 64;
	@%p10 bra 	$L__BB0_23;
	ld.shared.u32 	%r54, [%r4+-256];
	ld.shared.u32 	%r55, [%r4];
	add.s32 	%r70, %r55, %r54;
	bra.uni 	$L__BB0_24;
$L__BB0_23:
	ld.shared.u32 	%r70, [%r4];
$L__BB0_24:
	st.shared.u32 	[%r4+4096], %r70;
	bar.sync 	0;
	setp.lt.u32 	%p11, %r2, 128;
	@%p11 bra 	$L__BB0_26;
	ld.shared.u32 	%r56, [%r4+3584];
	ld.shared.u32 	%r57, [%r4+4096];
	add.s32 	%r71, %r57, %r56;
	bra.uni 	$L__BB0_27;
$L__BB0_26:
	ld.shared.u32 	%r71, [%r4+4096];
$L__BB0_27:
	st.shared.u32 	[%r4], %r71;
	bar.sync 	0;
	setp.lt.u32 	%p12, %r2, 256;
	@%p12 bra 	$L__BB0_29;
	ld.shared.u32 	%r58, [%r4+-1024];
	ld.shared.u32 	%r59, [%r4];
	add.s32 	%r72, %r59, %r58;
	bra.uni 	$L__BB0_30;
$L__BB0_29:
	ld.shared.u32 	%r72, [%r4];
$L__BB0_30:
	st.shared.u32 	[%r4+4096], %r72;
	bar.sync 	0;
	setp.lt.u32 	%p13, %r2, 512;
	@%p13 bra 	$L__BB0_32;
	ld.shared.u32 	%r60, [%r4+2048];
	ld.shared.u32 	%r61, [%r4+4096];
	add.s32 	%r73, %r61, %r60;
	bra.uni 	$L__BB0_33;
$L__BB0_32:
	ld.shared.u32 	%r73, [%r4+4096];
$L__BB0_33:
	setp.ge.s32 	%p14, %r3, %r35;
	st.shared.u32 	[%r4], %r73;
	bar.sync 	0;
	@%p14 bra 	$L__BB0_35;
	ld.shared.u32 	%r62, [%r4];
	mul.wide.s32 	%rd6, %r3, 4;
	add.s64 	%rd7, %rd1, %rd6;
	st.global.u32 	[%rd7], %r62;
$L__BB0_35:
	setp.ne.s32 	%p15, %r2, 0;
	@%p15 bra 	$L__BB0_37;
	ld.shared.u32 	%r63, [_ZZ5scan1PiS_S_iE7partial+4092];
	cvta.to.global.u64 	%rd8, %rd2;
	mul.wide.u32 	%rd9, %r1, 4;
	add.s64 	%rd10, %rd8, %rd9;
	st.global.u32 	[%rd10], %r63;
$L__BB0_37:
	ret;

}
	// .globl	_Z5scan2PiS_i
.visible .entry _Z5scan2PiS_i(
	.param .u64 .ptr .align 1 _Z5scan2PiS_i_param_0,
	.param .u64 .ptr .align 1 _Z5scan2PiS_i_param_1,
	.param .u32 _Z5scan2PiS_i_param_2
)
{
	.reg .pred 	%p<15>;
	.reg .b32 	%r<73>;
	.reg .b64 	%rd<7>;
	// demoted variable
	.shared .align 4 .b8 _ZZ5scan2PiS_iE7partial[8192];
	ld.param.u64 	%rd2, [_Z5scan2PiS_i_param_0];
	ld.param.u32 	%r34, [_Z5scan2PiS_i_param_2];
	cvta.to.global.u64 	%rd1, %rd2;
	mov.u32 	%r35, %ctaid.x;
	mov.u32 	%r36, %ntid.x;
	mov.u32 	%r1, %tid.x;
	mad.lo.s32 	%r2, %r35, %r36, %r1;
	setp.lt.s32 	%p1, %r2, 1;
	setp.ge.s32 	%p2, %r2, %r34;
	shl.b32 	%r37, %r1, 2;
	mov.u32 	%r38, _ZZ5scan2PiS_iE7partial;
	add.s32 	%r3, %r38, %r37;
	or.pred  	%p3, %p1, %p2;
	@%p3 bra 	$L__BB1_2;
	add.s32 	%r40, %r2, -1;
	mul.wide.u32 	%rd3, %r40, 4;
	add.s64 	%rd4, %rd1, %rd3;
	ld.global.u32 	%r41, [%rd4];
	st.shared.u32 	[%r3], %r41;
	bra.uni 	$L__BB1_3;
$L__BB1_2:
	mov.b32 	%r39, 0;
	st.shared.u32 	[%r3], %r39;
$L__BB1_3:
	bar.sync 	0;
	setp.eq.s32 	%p4, %r1, 0;
	@%p4 bra 	$L__BB1_5;
	ld.shared.u32 	%r42, [%r3+-4];
	ld.shared.u32 	%r43, [%r3];
	add.s32 	%r63, %r43, %r42;
	bra.uni 	$L__BB1_6;
$L__BB1_5:
	ld.shared.u32 	%r63, [_ZZ5scan2PiS_iE7partial];
$L__BB1_6:
	st.shared.u32 	[%r3+4096], %r63;
	bar.sync 	0;
	setp.lt.u32 	%p5, %r1, 2;
	@%p5 bra 	$L__BB1_8;
	ld.shared.u32 	%r44, [%r3+4088];
	ld.shared.u32 	%r45, [%r3+4096];
	add.s32 	%r64, %r45, %r44;
	bra.uni 	$L__BB1_9;
$L__BB1_8:
	ld.shared.u32 	%r64, [%r3+4096];
$L__BB1_9:
	st.shared.u32 	[%r3], %r64;
	bar.sync 	0;
	setp.lt.u32 	%p6, %r1, 4;
	@%p6 bra 	$L__BB1_11;
	ld.shared.u32 	%r46, [%r3+-16];
	ld.shared.u32 	%r47, [%r3];
	add.s32 	%r65, %r47, %r46;
	bra.uni 	$L__BB1_12;
$L__BB1_11:
	ld.shared.u32 	%r65, [%r3];
$L__BB1_12:
	st.shared.u32 	[%r3+4096], %r65;
	bar.sync 	0;
	setp.lt.u32 	%p7, %r1, 8;
	@%p7 bra 	$L__BB1_14;
	ld.shared.u32 	%r48, [%r3+4064];
	ld.shared.u32 	%r49, [%r3+4096];
	add.s32 	%r66, %r49, %r48;
	bra.uni 	$L__BB1_15;
$L__BB1_14:
	ld.shared.u32 	%r66, [%r3+4096];
$L__BB1_15:
	st.shared.u32 	[%r3], %r66;
	bar.sync 	0;
	setp.lt.u32 	%p8, %r1, 16;
	@%p8 bra 	$L__BB1_17;
	ld.shared.u32 	%r50, [%r3+-64];
	ld.shared.u32 	%r51, [%r3];
	add.s32 	%r67, %r51, %r50;
	bra.uni 	$L__BB1_18;
$L__BB1_17:
	ld.shared.u32 	%r67, [%r3];
$L__BB1_18:
	st.shared.u32 	[%r3+4096], %r67;
	bar.sync 	0;
	setp.lt.u32 	%p9, %r1, 32;
	@%p9 bra 	$L__BB1_20;
	ld.shared.u32 	%r52, [%r3+3968];
	ld.shared.u32 	%r53, [%r3+4096];
	add.s32 	%r68, %r53, %r52;
	bra.uni 	$L__BB1_21;
$L__BB1_20:
	ld.shared.u32 	%r68, [%r3+4096];
$L__BB1_21:
	st.shared.u32 	[%r3], %r68;
	bar.sync 	0;
	setp.lt.u32 	%p10, %r1, 64;
	@%p10 bra 	$L__BB1_23;
	ld.shared.u32 	%r54, [%r3+-256];
	ld.shared.u32 	%r55, [%r3];
	add.s32 	%r69, %r55, %r54;
	bra.uni 	$L__BB1_24;
$L__BB1_23:
	ld.shared.u32 	%r69, [%r3];
$L__BB1_24:
	st.shared.u32 	[%r3+4096], %r69;
	bar.sync 	0;
	setp.lt.u32 	%p11, %r1, 128;
	@%p11 bra 	$L__BB1_26;
	ld.shared.u32 	%r56, [%r3+3584];
	ld.shared.u32 	%r57, [%r3+4096];
	add.s32 	%r70, %r57, %r56;
	bra.uni 	$L__BB1_27;
$L__BB1_26:
	ld.shared.u32 	%r70, [%r3+4096];
$L__BB1_27:
	st.shared.u32 	[%r3], %r70;
	bar.sync 	0;
	setp.lt.u32 	%p12, %r1, 256;
	@%p12 bra 	$L__BB1_29;
	ld.shared.u32 	%r58, [%r3+-1024];
	ld.shared.u32 	%r59, [%r3];
	add.s32 	%r71, %r59, %r58;
	bra.uni 	$L__BB1_30;
$L__BB1_29:
	ld.shared.u32 	%r71, [%r3];
$L__BB1_30:
	st.shared.u32 	[%r3+4096], %r71;
	bar.sync 	0;
	setp.lt.u32 	%p13, %r1, 512;
	@%p13 bra 	$L__BB1_32;
	ld.shared.u32 	%r60, [%r3+2048];
	ld.shared.u32 	%r61, [%r3+4096];
	add.s32 	%r72, %r61, %r60;
	bra.uni 	$L__BB1_33;
$L__BB1_32:
	ld.shared.u32 	%r72, [%r3+4096];
$L__BB1_33:
	setp.ge.s32 	%p14, %r2, %r34;
	st.shared.u32 	[%r3], %r72;
	bar.sync 	0;
	@%p14 bra 	$L__BB1_35;
	ld.shared.u32 	%r62, [%r3];
	mul.wide.s32 	%rd5, %r2, 4;
	add.s64 	%rd6, %rd1, %rd5;
	st.global.u32 	[%rd6], %r62;
$L__BB1_35:
	ret;

}
	// .globl	_Z5scan3PiS_i
.visible .entry _Z5scan3PiS_i(
	.param .u64 .ptr .align 1 _Z5scan3PiS_i_param_0,
	.param .u64 .ptr .align 1 _Z5scan3PiS_i_param_1,
	.param .u32 _Z5scan3PiS_i_param_2
)
{
	.reg .pred 	%p<2>;
	.reg .b32 	%r<9>;
	.reg .b64 	%rd<9>;

	ld.param.u64 	%rd1, [_Z5scan3PiS_i_param_0];
	ld.param.u64 	%rd2, [_Z5scan3PiS_i_param_1];
	ld.param.u32 	%r3, [_Z5scan3PiS_i_param_2];
	mov.u32 	%r1, %ctaid.x;
	mov.u32 	%r4, %ntid.x;
	mov.u32 	%r5, %tid.x;
	mad.lo.s32 	%r2, %r1, %r4, %r5;
	setp.ge.s32 	%p1, %r2, %r3;
	@%p1 bra 	$L__BB2_2;
	cvta.to.global.u64 	%rd3, %rd2;
	cvta.to.global.u64 	%rd4, %rd1;
	mul.wide.u32 	%rd5, %r1, 4;
	add.s64 	%rd6, %rd3, %rd5;
	ld.global.u32 	%r6, [%rd6];
	mul.wide.s32 	%rd7, %r2, 4;
	add.s64 	%rd8, %rd4, %rd7;
	ld.global.u32 	%r7, [%rd8];
	add.s32 	%r8, %r7, %r6;
	st.global.u32 	[%rd8], %r8;
$L__BB2_2:
	ret;

}


// ===== COMPILED SASS (sm_100) =====

	.target	sm_100

	.elftype	@"ET_EXEC"


//--------------------- .note.nv.tkinfo           --------------------------
	.section	.note.nv.tkinfo,"",@"SHT_NOTE"
	.sectionflags	@"SHF_NOTE_NV_TKINFO"
	.tkinfo
        /*0018*/ 	.word	0x00000002
        /*0030*/ 	.string	""
        /*0030*/ 	.string	"ptxas"
        /*0030*/ 	.string	"Cuda compilation tools, release 13.0, V13.0.88"
        /*0030*/ 	.string	"Build cuda_13.0.r13.0/compiler.36424714_0"
        /*0030*/ 	.string	"-arch sm_100 -m 64 "



//--------------------- .note.nv.cuinfo           --------------------------
	.section	.note.nv.cuinfo,"",@"SHT_NOTE"
	.sectionflags	@"SHF_NOTE_NV_CUINFO"
        /*0018*/ 	.short	0x0002
        /*001a*/ 	.short	0x0064
        /*001c*/ 	.short	0x0082
	.zero		2


//--------------------- .nv.info                  --------------------------
	.section	.nv.info,"",@"SHT_CUDA_INFO"
	.align	4


	//----- nvinfo : EIATTR_REGCOUNT
	.align		4
        /*0000*/ 	.byte	0x04, 0x2f
        /*0002*/ 	.short	(.L_1 - .L_0)
	.align		4
.L_0:
        /*0004*/ 	.word	index@(_Z5scan1PiS_S_i)
        /*0008*/ 	.word	0x0000000e


	//----- nvinfo : EIATTR_FRAME_SIZE
	.align		4
.L_1:
        /*000c*/ 	.byte	0x04, 0x11
        /*000e*/ 	.short	(.L_3 - .L_2)
	.align		4
.L_2:
        /*0010*/ 	.word	index@(_Z5scan1PiS_S_i)
        /*0014*/ 	.word	0x00000000


	//----- nvinfo : EIATTR_REGCOUNT
	.align		4
.L_3:
        /*0018*/ 	.byte	0x04, 0x2f
        /*001a*/ 	.short	(.L_5 - .L_4)
	.align		4
.L_4:
        /*001c*/ 	.word	index@(_Z5scan2PiS_i)
        /*0020*/ 	.word	0x0000000b


	//----- nvinfo : EIATTR_FRAME_SIZE
	.align		4
.L_5:
        /*0024*/ 	.byte	0x04, 0x11
        /*0026*/ 	.short	(.L_7 - .L_6)
	.align		4
.L_6:
        /*0028*/ 	.word	index@(_Z5scan2PiS_i)
        /*002c*/ 	.word	0x00000000


	//----- nvinfo : EIATTR_REGCOUNT
	.align		4
.L_7:
        /*0030*/ 	.byte	0x04, 0x2f
        /*0032*/ 	.short	(.L_9 - .L_8)
	.align		4
.L_8:
        /*0034*/ 	.word	index@(_Z5scan3PiS_i)
        /*0038*/ 	.word	0x0000000c


	//----- nvinfo : EIATTR_FRAME_SIZE
	.align		4
.L_9:
        /*003c*/ 	.byte	0x04, 0x11
        /*003e*/ 	.short	(.L_11 - .L_10)
	.align		4
.L_10:
        /*0040*/ 	.word	index@(_Z5scan3PiS_i)
        /*0044*/ 	.word	0x00000000


	//----- nvinfo : EIATTR_MIN_STACK_SIZE
	.align		4
.L_11:
        /*0048*/ 	.byte	0x04, 0x12
        /*004a*/ 	.short	(.L_13 - .L_12)
	.align		4
.L_12:
        /*004c*/ 	.word	index@(_Z5scan3PiS_i)
        /*0050*/ 	.word	0x00000000


	//----- nvinfo : EIATTR_MIN_STACK_SIZE
	.align		4
.L_13:
        /*0054*/ 	.byte	0x04, 0x12
        /*0056*/ 	.short	(.L_15 - .L_14)
	.align		4
.L_14:
        /*0058*/ 	.word	index@(_Z5scan2PiS_i)
        /*005c*/ 	.word	0x00000000


	//----- nvinfo : EIATTR_MIN_STACK_SIZE
	.align		4
.L_15:
        /*0060*/ 	.byte	0x04, 0x12
        /*0062*/ 	.short	(.L_17 - .L_16)
	.align		4
.L_16:
        /*0064*/ 	.word	index@(_Z5scan1PiS_S_i)
        /*0068*/ 	.word	0x00000000
.L_17:


//--------------------- .nv.compat                --------------------------
	.section	.nv.compat,"",@"SHT_CUDA_COMPAT_INFO"
	.align	4
        /*0000*/ 	.byte	0x02, 0x09, 0x00, 0x00, 0x02, 0x02, 0x01, 0x00, 0x02, 0x05, 0x05, 0x00, 0x03, 0x07, 0x01, 0x01
        /*0010*/ 	.byte	0x02, 0x03, 0x00, 0x00, 0x02, 0x06, 0x01, 0x00, 0x04, 0x0b, 0x08, 0x00, 0x09, 0x00, 0x00, 0x00
        /*0020*/ 	.byte	0x00, 0x00, 0x00, 0x00


//--------------------- .nv.info._Z5scan3PiS_i    --------------------------
	.section	.nv.info._Z5scan3PiS_i,"",@"SHT_CUDA_INFO"
	.sectionflags	@""
	.align	4


	//----- nvinfo : EIATTR_CUDA_API_VERSION
	.align		4
        /*0000*/ 	.byte	0x04, 0x37
        /*0002*/ 	.short	(.L_19 - .L_18)
.L_18:
        /*0004*/ 	.word	0x00000082


	//----- nvinfo : EIATTR_KPARAM_INFO
	.align		4
.L_19:
        /*0008*/ 	.byte	0x04, 0x17
        /*000a*/ 	.short	(.L_21 - .L_20)
.L_20:
        /*000c*/ 	.word	0x00000000
        /*0010*/ 	.short	0x0002
        /*0012*/ 	.short	0x0010
        /*0014*/ 	.byte	0x00, 0xf0, 0x11, 0x00


	//----- nvinfo : EIATTR_KPARAM_INFO
	.align		4
.L_21:
        /*0018*/ 	.byte	0x04, 0x17
        /*001a*/ 	.short	(.L_23 - .L_22)
.L_22:
        /*001c*/ 	.word	0x00000000
        /*0020*/ 	.short	0x0001
        /*0022*/ 	.short	0x0008
        /*0024*/ 	.byte	0x00, 0xf5, 0x21, 0x00


	//----- nvinfo : EIATTR_KPARAM_INFO
	.align		4
.L_23:
        /*0028*/ 	.byte	0x04, 0x17
        /*002a*/ 	.short	(.L_25 - .L_24)
.L_24:
        /*002c*/ 	.word	0x00000000
        /*0030*/ 	.short	0x0000
        /*0032*/ 	.short	0x0000
        /*0034*/ 	.byte	0x00, 0xf5, 0x21, 0x00


	//----- nvinfo : EIATTR_SPARSE_MMA_MASK
	.align		4
.L_25:
        /*0038*/ 	.byte	0x03, 0x50
        /*003a*/ 	.short	0x0000


	//----- nvinfo : EIATTR_MAXREG_COUNT
	.align		4
        /*003c*/ 	.byte	0x03, 0x1b
        /*003e*/ 	.short	0x00ff


	//----- nvinfo : EIATTR_MERCURY_ISA_VERSION
	.align		4
        /*0040*/ 	.byte	0x03, 0x5f
        /*0042*/ 	.short	0x0101


	//----- nvinfo : EIATTR_VRC_CTA_INIT_COUNT
	.align		4
        /*0044*/ 	.byte	0x02, 0x4a
	.zero		1
	.zero		1


	//----- nvinfo : EIATTR_EXIT_INSTR_OFFSETS
	.align		4
        /*0048*/ 	.byte	0x04, 0x1c
        /*004a*/ 	.short	(.L_27 - .L_26)


	//   ....[0]....
.L_26:
        /*004c*/ 	.word	0x00000070


	//   ....[1]....
        /*0050*/ 	.word	0x00000110


	//----- nvinfo : EIATTR_CBANK_PARAM_SIZE
	.align		4
.L_27:
        /*0054*/ 	.byte	0x03, 0x19
        /*0056*/ 	.short	0x0014


	//----- nvinfo : EIATTR_PARAM_CBANK
	.align		4
        /*0058*/ 	.byte	0x04, 0x0a
        /*005a*/ 	.short	(.L_29 - .L_28)
	.align		4
.L_28:
        /*005c*/ 	.word	index@(.nv.constant0._Z5scan3PiS_i)
        /*0060*/ 	.short	0x0380
        /*0062*/ 	.short	0x0014


	//----- nvinfo : EIATTR_SW_WAR
	.align		4
.L_29:
        /*0064*/ 	.byte	0x04, 0x36
        /*0066*/ 	.short	(.L_31 - .L_30)
.L_30:
        /*0068*/ 	.word	0x00000008
.L_31:


//--------------------- .nv.info._Z5scan2PiS_i    --------------------------
	.section	.nv.info._Z5scan2PiS_i,"",@"SHT_CUDA_INFO"
	.sectionflags	@""
	.align	4


	//----- nvinfo : EIATTR_CUDA_API_VERSION
	.align		4
        /*0000*/ 	.byte	0x04, 0x37
        /*0002*/ 	.short	(.L_33 - .L_32)
.L_32:
        /*0004*/ 	.word	0x00000082


	//----- nvinfo : EIATTR_KPARAM_INFO
	.align		4
.L_33:
        /*0008*/ 	.byte	0x04, 0x17
        /*000a*/ 	.short	(.L_35 - .L_34)
.L_34:
        /*000c*/ 	.word	0x00000000
        /*0010*/ 	.short	0x0002
        /*0012*/ 	.short	0x0010
        /*0014*/ 	.byte	0x00, 0xf0, 0x11, 0x00


	//----- nvinfo : EIATTR_KPARAM_INFO
	.align		4
.L_35:
        /*0018*/ 	.byte	0x04, 0x17
        /*001a*/ 	.short	(.L_37 - .L_36)
.L_36:
        /*001c*/ 	.word	0x00000000
        /*0020*/ 	.short	0x0001
        /*0022*/ 	.short	0x0008
        /*0024*/ 	.byte	0x00, 0xf5, 0x21, 0x00


	//----- nvinfo : EIATTR_KPARAM_INFO
	.align		4
.L_37:
        /*0028*/ 	.byte	0x04, 0x17
        /*002a*/ 	.short	(.L_39 - .L_38)
.L_38:
        /*002c*/ 	.word	0x00000000
        /*0030*/ 	.short	0x0000
        /*0032*/ 	.short	0x0000
        /*0034*/ 	.byte	0x00, 0xf5, 0x21, 0x00


	//----- nvinfo : EIATTR_SPARSE_MMA_MASK
	.align		4
.L_39:
        /*0038*/ 	.byte	0x03, 0x50
        /*003a*/ 	.short	0x0000


	//----- nvinfo : EIATTR_MAXREG_COUNT
	.align		4
        /*003c*/ 	.byte	0x03, 0x1b
        /*003e*/ 	.short	0x00ff


	//----- nvinfo : EIATTR_NUM_BARRIERS
	.align		4
        /*0040*/ 	.byte	0x02, 0x4c
        /*0042*/ 	.byte	0x01
	.zero		1


	//----- nvinfo : EIATTR_MERCURY_ISA_VERSION
	.align		4
        /*0044*/ 	.byte	0x03, 0x5f
        /*0046*/ 	.short	0x0101


	//----- nvinfo : EIATTR_VRC_CTA_INIT_COUNT
	.align		4
        /*0048*/ 	.byte	0x02, 0x4a
	.zero		1
	.zero		1


	//----- nvinfo : EIATTR_EXIT_INSTR_OFFSETS
	.align		4
        /*004c*/ 	.byte	0x04, 0x1c
        /*004e*/ 	.short	(.L_41 - .L_40)


	//   ....[0]....
.L_40:
        /*0050*/ 	.word	0x000005a0


	//   ....[1]....
        /*0054*/ 	.word	0x000005f0


	//----- nvinfo : EIATTR_CBANK_PARAM_SIZE
	.align		4
.L_41:
        /*0058*/ 	.byte	0x03, 0x19
        /*005a*/ 	.short	0x0014


	//----- nvinfo : EIATTR_PARAM_CBANK
	.align		4
        /*005c*/ 	.byte	0x04, 0x0a
        /*005e*/ 	.short	(.L_43 - .L_42)
	.align		4
.L_42:
        /*0060*/ 	.word	index@(.nv.constant0._Z5scan2PiS_i)
        /*0064*/ 	.short	0x0380
        /*0066*/ 	.short	0x0014


	//----- nvinfo : EIATTR_SW_WAR
	.align		4
.L_43:
        /*0068*/ 	.byte	0x04, 0x36
        /*006a*/ 	.short	(.L_45 - .L_44)
.L_44:
        /*006c*/ 	.word	0x00000008
.L_45:


//--------------------- .nv.info._Z5scan1PiS_S_i  --------------------------
	.section	.nv.info._Z5scan1PiS_S_i,"",@"SHT_CUDA_INFO"
	.sectionflags	@""
	.align	4


	//----- nvinfo : EIATTR_CUDA_API_VERSION
	.align		4
        /*0000*/ 	.byte	0x04, 0x37
        /*0002*/ 	.short	(.L_47 - .L_46)
.L_46:
        /*0004*/ 	.word	0x00000082


	//----- nvinfo : EIATTR_KPARAM_INFO
	.align		4
.L_47:
        /*0008*/ 	.byte	0x04, 0x17
        /*000a*/ 	.short	(.L_49 - .L_48)
.L_48:
        /*000c*/ 	.word	0x00000000
        /*0010*/ 	.short	0x0003
        /*0012*/ 	.short	0x0018
        /*0014*/ 	.byte	0x00, 0xf0, 0x11, 0x00


	//----- nvinfo : EIATTR_KPARAM_INFO
	.align		4
.L_49:
        /*0018*/ 	.byte	0x04, 0x17
        /*001a*/ 	.short	(.L_51 - .L_50)
.L_50:
        /*001c*/ 	.word	0x00000000
        /*0020*/ 	.short	0x0002
        /*0022*/ 	.short	0x0010
        /*0024*/ 	.byte	0x00, 0xf5, 0x21, 0x00


	//----- nvinfo : EIATTR_KPARAM_INFO
	.align		4
.L_51:
        /*0028*/ 	.byte	0x04, 0x17
        /*002a*/ 	.short	(.L_53 - .L_52)
.L_52:
        /*002c*/ 	.word	0x00000000
        /*0030*/ 	.short	0x0001
        /*0032*/ 	.short	0x0008
        /*0034*/ 	.byte	0x00, 0xf5, 0x21, 0x00


	//----- nvinfo : EIATTR_KPARAM_INFO
	.align		4
.L_53:
        /*0038*/ 	.byte	0x04, 0x17
        /*003a*/ 	.short	(.L_55 - .L_54)
.L_54:
        /*003c*/ 	.word	0x00000000
        /*0040*/ 	.short	0x0000
        /*0042*/ 	.short	0x0000
        /*0044*/ 	.byte	0x00, 0xf5, 0x21, 0x00


	//----- nvinfo : EIATTR_SPARSE_MMA_MASK
	.align		4
.L_55:
        /*0048*/ 	.byte	0x03, 0x50
        /*004a*/ 	.short	0x0000


	//----- nvinfo : EIATTR_MAXREG_COUNT
	.align		4
        /*004c*/ 	.byte	0x03, 0x1b
        /*004e*/ 	.short	0x00ff


	//----- nvinfo : EIATTR_NUM_BARRIERS
	.align		4
        /*0050*/ 	.byte	0x02, 0x4c
        /*0052*/ 	.byte	0x01
	.zero		1


	//----- nvinfo : EIATTR_MERCURY_ISA_VERSION
	.align		4
        /*0054*/ 	.byte	0x03, 0x5f
        /*0056*/ 	.short	0x0101


	//----- nvinfo : EIATTR_VRC_CTA_INIT_COUNT
	.align		4
        /*0058*/ 	.byte	0x02, 0x4a
	.zero		1
	.zero		1


	//----- nvinfo : EIATTR_EXIT_INSTR_OFFSETS
	.align		4
        /*005c*/ 	.byte	0x04, 0x1c
        /*005e*/ 	.short	(.L_57 - .L_56)


	//   ....[0]....
.L_56:
        /*0060*/ 	.word	0x000005f0


	//   ....[1]....
        /*0064*/ 	.word	0x00000640


	//----- nvinfo : EIATTR_CBANK_PARAM_SIZE
	.align		4
.L_57:
        /*0068*/ 	.byte	0x03, 0x19
        /*006a*/ 	.short	0x001c


	//----- nvinfo : EIATTR_PARAM_CBANK
	.align		4
        /*006c*/ 	.byte	0x04, 0x0a
        /*006e*/ 	.short	(.L_59 - .L_58)
	.align		4
.L_58:
        /*0070*/ 	.word	index@(.nv.constant0._Z5scan1PiS_S_i)
        /*0074*/ 	.short	0x0380
        /*0076*/ 	.short	0x001c


	//----- nvinfo : EIATTR_SW_WAR
	.align		4
.L_59:
        /*0078*/ 	.byte	0x04, 0x36
        /*007a*/ 	.short	(.L_61 - .L_60)
.L_60:
        /*007c*/ 	.word	0x00000008
.L_61:


//--------------------- .nv.callgraph             --------------------------
	.section	.nv.callgraph,"",@"SHT_CUDA_CALLGRAPH"
	.align	4
	.sectionentsize	8
	.align		4
        /*0000*/ 	.word	0x00000000
	.align		4
        /*0004*/ 	.word	0xffffffff
	.align		4
        /*0008*/ 	.word	0x00000000
	.align		4
        /*000c*/ 	.word	0xfffffffe
	.align		4
        /*0010*/ 	.word	0x00000000
	.align		4
        /*0014*/ 	.word	0xfffffffd
	.align		4
        /*0018*/ 	.word	0x00000000
	.align		4
        /*001c*/ 	.word	0xfffffffc


//--------------------- .text._Z5scan3PiS_i       --------------------------
	.section	.text._Z5scan3PiS_i,"ax",@progbits
	.align	128
        .global         _Z5scan3PiS_i
        .type           _Z5scan3PiS_i,@function
        .size           _Z5scan3PiS_i,(.L_x_3 - _Z5scan3PiS_i)
        .other          _Z5scan3PiS_i,@"STO_CUDA_ENTRY STV_DEFAULT"
_Z5scan3PiS_i:
.text._Z5scan3PiS_i:
[----:B------:R-:W-:Y:S01]  /*0000*/  LDC R1, c[0x0][0x37c] ;  /* 0x0000df00ff017b82 */ /* 0x000fe20000000800 */
[----:B------:R-:W0:Y:S01]  /*0010*/  S2R R9, SR_CTAID.X ;  /* 0x0000000000097919 */ /* 0x000e220000002500 */
[----:B------:R-:W0:Y:S01]  /*0020*/  LDCU UR4, c[0x0][0x360] ;  /* 0x00006c00ff0477ac */ /* 0x000e220008000800 */
[----:B------:R-:W0:Y:S01]  /*0030*/  S2R R0, SR_TID.X ;  /* 0x0000000000007919 */ /* 0x000e220000002100 */
[----:B------:R-:W1:Y:S01]  /*0040*/  LDCU UR5, c[0x0][0x390] ;  /* 0x00007200ff0577ac */ /* 0x000e620008000800 */
[----:B0-----:R-:W-:-:S05]  /*0050*/  IMAD R7, R9, UR4, R0 ;  /* 0x0000000409077c24 */ /* 0x001fca000f8e0200 */
[----:B-1----:R-:W-:-:S13]  /*0060*/  ISETP.GE.AND P0, PT, R7, UR5, PT ;  /* 0x0000000507007c0c */ /* 0x002fda000bf06270 */
[----:B------:R-:W-:Y:S05]  /*0070*/  @P0 EXIT ;  /* 0x000000000000094d */ /* 0x000fea0003800000 */
[----:B------:R-:W0:Y:S01]  /*0080*/  LDC.64 R2, c[0x0][0x388] ;  /* 0x0000e200ff027b82 */ /* 0x000e220000000a00 */
[----:B------:R-:W1:Y:S07]  /*0090*/  LDCU.64 UR4, c[0x0][0x358] ;  /* 0x00006b00ff0477ac */ /* 0x000e6e0008000a00 */
[----:B------:R-:W2:Y:S01]  /*00a0*/  LDC.64 R4, c[0x0][0x380] ;  /* 0x0000e000ff047b82 */ /* 0x000ea20000000a00 */
[----:B0-----:R-:W-:-:S06]  /*00b0*/  IMAD.WIDE.U32 R2, R9, 0x4, R2 ;  /* 0x0000000409027825 */ /* 0x001fcc00078e0002 */
[----:B-1----:R-:W3:Y:S01]  /*00c0*/  LDG.E R2, desc[UR4][R2.64] ;  /* 0x0000000402027981 */ /* 0x002ee2000c1e1900 */
[----:B--2---:R-:W-:-:S05]  /*00d0*/  IMAD.WIDE R4, R7, 0x4, R4 ;  /* 0x0000000407047825 */ /* 0x004fca00078e0204 */
[----:B------:R-:W3:Y:S02]  /*00e0*/  LDG.E R7, desc[UR4][R4.64] ;  /* 0x0000000404077981 */ /* 0x000ee4000c1e1900 */
[----:B---3--:R-:W-:-:S05]  /*00f0*/  IADD3 R7, PT, PT, R2, R7, RZ ;  /* 0x0000000702077210 */ /* 0x008fca0007ffe0ff */
[----:B------:R-:W-:Y:S01]  /*0100*/  STG.E desc[UR4][R4.64], R7 ;  /* 0x0000000704007986 */ /* 0x000fe2000c101904 */
[----:B------:R-:W-:Y:S05]  /*0110*/  EXIT ;  /* 0x000000000000794d */ /* 0x000fea0003800000 */
.L_x_0:
[----:B------:R-:W-:-:S00]  /*0120*/  BRA `(.L_x_0) ;  /* 0xfffffffc00fc7947 */ /* 0x000fc0000383ffff */
[----:B------:R-:W-:-:S00]  /*0130*/  NOP ;  /* 0x0000000000007918 */ /* 0x000fc00000000000 */
        /* <DEDUP_REMOVED lines=12> */
.L_x_3:


//--------------------- .text._Z5scan2PiS_i       --------------------------
	.section	.text._Z5scan2PiS_i,"ax",@progbits
	.align	128
        .global         _Z5scan2PiS_i
        .type           _Z5scan2PiS_i,@function
        .size           _Z5scan2PiS_i,(.L_x_4 - _Z5scan2PiS_i)
        .other          _Z5scan2PiS_i,@"STO_CUDA_ENTRY STV_DEFAULT"
_Z5scan2PiS_i:
.text._Z5scan2PiS_i:
[----:B------:R-:W-:Y:S01]  /*0000*/  LDC R1, c[0x0][0x37c] ;  /* 0x0000df00ff017b82 */ /* 0x000fe20000000800 */
[----:B------:R-:W0:Y:S07]  /*0010*/  S2R R2, SR_TID.X ;  /* 0x0000000000027919 */ /* 0x000e2e0000002100 */
[----:B------:R-:W0:Y:S01]  /*0020*/  S2UR UR4, SR_CTAID.X ;  /* 0x00000000000479c3 */ /* 0x000e220000002500 */
[----:B------:R-:W1:Y:S01]  /*0030*/  LDCU UR5, c[0x0][0x390] ;  /* 0x00007200ff0577ac */ /* 0x000e620008000800 */
[----:B------:R-:W2:Y:S06]  /*0040*/  LDCU.64 UR6, c[0x0][0x358] ;  /* 0x00006b00ff0677ac */ /* 0x000eac0008000a00 */
[----:B------:R-:W0:Y:S02]  /*0050*/  LDC R3, c[0x0][0x360] ;  /* 0x0000d800ff037b82 */ /* 0x000e240000000800 */
[----:B0-----:R-:W-:-:S05]  /*0060*/  IMAD R0, R3, UR4, R2 ;  /* 0x0000000403007c24 */ /* 0x001fca000f8e0202 */
[----:B-1----:R-:W-:-:S04]  /*0070*/  ISETP.GE.AND P0, PT, R0, UR5, PT ;  /* 0x0000000500007c0c */ /* 0x002fc8000bf06270 */
[----:B------:R-:W-:-:S13]  /*0080*/  ISETP.LT.OR P1, PT, R0, 0x1, P0 ;  /* 0x000000010000780c */ /* 0x000fda0000721670 */
[----:B------:R-:W0:Y:S01]  /*0090*/  @!P1 LDC.64 R4, c[0x0][0x380] ;  /* 0x0000e000ff049b82 */ /* 0x000e220000000a00 */
[----:B------:R-:W-:-:S04]  /*00a0*/  @!P1 VIADD R3, R0, 0xffffffff ;  /* 0xffffffff00039836 */ /* 0x000fc80000000000 */
[----:B0-----:R-:W-:-:S06]  /*00b0*/  @!P1 IMAD.WIDE.U32 R4, R3, 0x4, R4 ;  /* 0x0000000403049825 */ /* 0x001fcc00078e0004 */
[----:B--2---:R-:W2:Y:S01]  /*00c0*/  @!P1 LDG.E R4, desc[UR6][R4.64] ;  /* 0x0000000604049981 */ /* 0x004ea2000c1e1900 */
[----:B------:R-:W0:Y:S01]  /*00d0*/  S2UR UR5, SR_CgaCtaId ;  /* 0x00000000000579c3 */ /* 0x000e220000008800 */
[----:B------:R-:W-:Y:S01]  /*00e0*/  UMOV UR4, 0x400 ;  /* 0x0000040000047882 */ /* 0x000fe20000000000 */
[----:B------:R-:W-:Y:S01]  /*00f0*/  ISETP.NE.AND P2, PT, R2, RZ, PT ;  /* 0x000000ff0200720c */ /* 0x000fe20003f45270 */
[----:B0-----:R-:W-:-:S06]  /*0100*/  ULEA UR4, UR5, UR4, 0x18 ;  /* 0x0000000405047291 */ /* 0x001fcc000f8ec0ff */
[----:B------:R-:W-:-:S05]  /*0110*/  LEA R3, R2, UR4, 0x2 ;  /* 0x0000000402037c11 */ /* 0x000fca000f8e10ff */
[----:B--2---:R-:W-:Y:S04]  /*0120*/  @!P1 STS [R3], R4 ;  /* 0x0000000403009388 */ /* 0x004fe80000000800 */
[----:B------:R-:W-:Y:S01]  /*0130*/  @P1 STS [R3], RZ ;  /* 0x000000ff03001388 */ /* 0x000fe20000000800 */
[----:B------:R-:W-:Y:S01]  /*0140*/  BAR.SYNC.DEFER_BLOCKING 0x0 ;  /* 0x0000000000007b1d */ /* 0x000fe20000010000 */
[----:B------:R-:W-:-:S05]  /*0150*/  ISETP.GE.U32.AND P1, PT, R2, 0x2, PT ;  /* 0x000000020200780c */ /* 0x000fca0003f26070 */
[----:B------:R-:W-:Y:S04]  /*0160*/  @P2 LDS R6, [R3+-0x4] ;  /* 0xfffffc0003062984 */ /* 0x000fe80000000800 */
[----:B------:R-:W0:Y:S02]  /*0170*/  @P2 LDS R7, [R3] ;  /* 0x0000000003072984 */ /* 0x000e240000000800 */
[----:B0-----:R-:W-:-:S06]  /*0180*/  @P2 IMAD.IADD R6, R6, 0x1, R7 ;  /* 0x0000000106062824 */ /* 0x001fcc00078e0207 */
[----:B------:R-:W0:Y:S04]  /*0190*/  @!P2 LDS R6, [UR4] ;  /* 0x00000004ff06a984 */ /* 0x000e280008000800 */
[----:B0-----:R-:W-:Y:S01]  /*01a0*/  STS [R3+0x1000], R6 ;  /* 0x0010000603007388 */ /* 0x001fe20000000800 */
[----:B------:R-:W-:Y:S06]  /*01b0*/  BAR.SYNC.DEFER_BLOCKING 0x0 ;  /* 0x0000000000007b1d */ /* 0x000fec0000010000 */
[----:B------:R-:W-:Y:S04]  /*01c0*/  @P1 LDS R5, [R3+0xff8] ;  /* 0x000ff80003051984 */ /* 0x000fe80000000800 */
[----:B------:R-:W0:Y:S02]  /*01d0*/  @P1 LDS R4, [R3+0x1000] ;  /* 0x0010000003041984 */ /* 0x000e240000000800 */
[----:B0-----:R-:W-:-:S06]  /*01e0*/  @P1 IMAD.IADD R4, R5, 0x1, R4 ;  /* 0x0000000105041824 */ /* 0x001fcc00078e0204 */
[----:B------:R-:W0:Y:S01]  /*01f0*/  @!P1 LDS R4, [R3+0x1000] ;  /* 0x0010000003049984 */ /* 0x000e220000000800 */
[----:B------:R-:W-:-:S03]  /*0200*/  ISETP.GE.U32.AND P1, PT, R2, 0x4, PT ;  /* 0x000000040200780c */ /* 0x000fc60003f26070 */
[----:B0-----:R-:W-:Y:S01]  /*0210*/  STS [R3], R4 ;  /* 0x0000000403007388 */ /* 0x001fe20000000800 */
[----:B------:R-:W-:Y:S09]  /*0220*/  BAR.SYNC.DEFER_BLOCKING 0x0 ;  /* 0x0000000000007b1d */ /* 0x000ff20000010000 */
[----:B------:R-:W-:Y:S04]  /*0230*/  @P1 LDS R5, [R3+-0x10] ;  /* 0xfffff00003051984 */ /* 0x000fe80000000800 */
[----:B------:R-:W0:Y:S02]  /*0240*/  @P1 LDS R8, [R3] ;  /* 0x0000000003081984 */ /* 0x000e240000000800 */
[----:B0-----:R-:W-:-:S06]  /*0250*/  @P1 IMAD.IADD R8, R5, 0x1, R8 ;  /* 0x0000000105081824 */ /* 0x001fcc00078e0208 */
[----:B------:R-:W0:Y:S01]  /*0260*/  @!P1 LDS R8, [R3] ;  /* 0x0000000003089984 */ /* 0x000e220000000800 */
[----:B------:R-:W-:-:S03]  /*0270*/  ISETP.GE.U32.AND P1, PT, R2, 0x8, PT ;  /* 0x000000080200780c */ /* 0x000fc60003f26070 */
[----:B0-----:R-:W-:Y:S01]  /*0280*/  STS [R3+0x1000], R8 ;  /* 0x0010000803007388 */ /* 0x001fe20000000800 */
[----:B------:R-:W-:Y:S09]  /*0290*/  BAR.SYNC.DEFER_BLOCKING 0x0 ;  /* 0x0000000000007b1d */ /* 0x000ff20000010000 */
        /* <DEDUP_REMOVED lines=9> */
[----:B0-----:R-:W-:-:S06]  /*0330*/  @P1 IADD3 R4, PT, PT, R4, R5, RZ ;  /* 0x0000000504041210 */ /* 0x001fcc0007ffe0ff */
        /* <DEDUP_REMOVED lines=35> */
[----:B------:R-:W0:Y:S04]  /*0570*/  @!P1 LDS R2, [R3+0x1000] ;  /* 0x0010000003029984 */ /* 0x000e280000000800 */
[----:B0-----:R0:W-:Y:S01]  /*0580*/  STS [R3], R2 ;  /* 0x0000000203007388 */ /* 0x0011e20000000800 */
[----:B------:R-:W-:Y:S06]  /*0590*/  BAR.SYNC.DEFER_BLOCKING 0x0 ;  /* 0x0000000000007b1d */ /* 0x000fec0000010000 */
[----:B------:R-:W-:Y:S05]  /*05a0*/  @P0 EXIT ;  /* 0x000000000000094d */ /* 0x000fea0003800000 */
[----:B0-----:R-:W0:Y:S01]  /*05b0*/  LDS R3, [R3] ;  /* 0x0000000003037984 */ /* 0x001e220000000800 */
[----:B------:R-:W1:Y:S02]  /*05c0*/  LDC.64 R4, c[0x0][0x380] ;  /* 0x0000e000ff047b82 */ /* 0x000e640000000a00 */
[----:B-1----:R-:W-:-:S05]  /*05d0*/  IMAD.WIDE R4, R0, 0x4, R4 ;  /* 0x0000000400047825 */ /* 0x002fca00078e0204 */
[----:B0-----:R-:W-:Y:S01]  /*05e0*/  STG.E desc[UR6][R4.64], R3 ;  /* 0x0000000304007986 */ /* 0x001fe2000c101906 */
[----:B------:R-:W-:Y:S05]  /*05f0*/  EXIT ;  /* 0x000000000000794d */ /* 0x000fea0003800000 */
.L_x_1:
        /* <DEDUP_REMOVED lines=16> */
.L_x_4:


//--------------------- .text._Z5scan1PiS_S_i     --------------------------
	.section	.text._Z5scan1PiS_S_i,"ax",@progbits
	.align	128
        .global         _Z5scan1PiS_S_i
        .type           _Z5scan1PiS_S_i,@function
        .size           _Z5scan1PiS_S_i,(.L_x_5 - _Z5scan1PiS_S_i)
        .other          _Z5scan1PiS_S_i,@"STO_CUDA_ENTRY STV_DEFAULT"
_Z5scan1PiS_S_i:
.text._Z5scan1PiS_S_i:
[----:B------:R-:W-:Y:S01]  /*0000*/  LDC R1, c[0x0][0x37c] ;  /* 0x0000df00ff017b82 */ /* 0x000fe20000000800 */
[----:B------:R-:W0:Y:S01]  /*0010*/  S2R R0, SR_CTAID.X ;  /* 0x0000000000007919 */ /* 0x000e220000002500 */
[----:B------:R-:W0:Y:S01]  /*0020*/  LDCU UR4, c[0x0][0x360] ;  /* 0x00006c00ff0477ac */ /* 0x000e220008000800 */
[----:B------:R-:W0:Y:S01]  /*0030*/  S2R R3, SR_TID.X ;  /* 0x0000000000037919 */ /* 0x000e220000002100 */
[----:B------:R-:W1:Y:S01]  /*0040*/  LDCU UR5, c[0x0][0x398] ;  /* 0x00007300ff0577ac */ /* 0x000e620008000800 */
[----:B------:R-:W2:Y:S01]  /*0050*/  LDCU.64 UR6, c[0x0][0x358] ;  /* 0x00006b00ff0677ac */ /* 0x000ea20008000a00 */
        /* <DEDUP_REMOVED lines=80> */
[----:B0-----:R-:W-:-:S02]  /*0560*/  @P1 IMAD.IADD R5, R5, 0x1, R6 ;  /* 0x0000000105051824 */ /* 0x001fc400078e0206 */
[----:B------:R-:W0:Y:S04]  /*0570*/  @!P0 LDC.64 R6, c[0x0][0x380] ;  /* 0x0000e000ff068b82 */ /* 0x000e280000000a00 */
[----:B------:R-:W1:Y:S01]  /*0580*/  @!P1 LDS R5, [R4+0x1000] ;  /* 0x0010000004059984 */ /* 0x000e620000000800 */
[----:B------:R-:W-:Y:S01]  /*0590*/  ISETP.NE.AND P1, PT, R3, RZ, PT ;  /* 0x000000ff0300720c */ /* 0x000fe20003f25270 */
[----:B0-----:R-:W-:Y:S02]  /*05a0*/  @!P0 IMAD.WIDE R2, R2, 0x4, R6 ;  /* 0x0000000402028825 */ /* 0x001fe400078e0206 */
[----:B-1----:R-:W-:Y:S01]  /*05b0*/  STS [R4], R5 ;  /* 0x0000000504007388 */ /* 0x002fe20000000800 */
[----:B------:R-:W-:Y:S06]  /*05c0*/  BAR.SYNC.DEFER_BLOCKING 0x0 ;  /* 0x0000000000007b1d */ /* 0x000fec0000010000 */
[----:B------:R-:W0:Y:S04]  /*05d0*/  @!P0 LDS R11, [R4] ;  /* 0x00000000040b8984 */ /* 0x000e280000000800 */
[----:B0-----:R0:W-:Y:S01]  /*05e0*/  @!P0 STG.E desc[UR6][R2.64], R11 ;  /* 0x0000000b02008986 */ /* 0x0011e2000c101906 */
[----:B------:R-:W-:Y:S05]  /*05f0*/  @P1 EXIT ;  /* 0x000000000000194d */ /* 0x000fea0003800000 */
[----:B------:R-:W1:Y:S01]  /*0600*/  LDS R5, [UR4+0xffc] ;  /* 0x000ffc04ff057984 */ /* 0x000e620008000800 */
[----:B0-----:R-:W0:Y:S02]  /*0610*/  LDC.64 R2, c[0x0][0x390] ;  /* 0x0000e400ff027b82 */ /* 0x001e240000000a00 */
[----:B0-----:R-:W-:-:S05]  /*0620*/  IMAD.WIDE.U32 R2, R0, 0x4, R2 ;  /* 0x0000000400027825 */ /* 0x001fca00078e0002 */
[----:B-1----:R-:W-:Y:S01]  /*0630*/  STG.E desc[UR6][R2.64], R5 ;  /* 0x0000000502007986 */ /* 0x002fe2000c101906 */
[----:B------:R-:W-:Y:S05]  /*0640*/  EXIT ;  /* 0x000000000000794d */ /* 0x000fea0003800000 */
.L_x_2:
        /* <DEDUP_REMOVED lines=11> */
.L_x_5:


//--------------------- .nv.shared.reserved.0     --------------------------
	.section	.nv.shared.reserved.0,"aw",@nobits
	.weak		__nv_reservedSMEM_offset_0_alias
	.size		__nv_reservedSMEM_offset_0_alias, 0, 64
	.other		__nv_reservedSMEM_offset_0_alias,@"STO_CUDA_RESERVED_SHARED STV_DEFAULT"
__nv_reservedSMEM_offset_0_alias:
	.zero		0
	.zero		64


//--------------------- .nv.shared._Z5scan2PiS_i  --------------------------
	.section	.nv.shared._Z5scan2PiS_i,"aw",@nobits
	.sectionflags	@""
	.align	4
.nv.shared._Z5scan2PiS_i:
	.zero		9216


//--------------------- .nv.shared._Z5scan1PiS_S_i --------------------------
	.section	.nv.shared._Z5scan1PiS_S_i,"aw",@nobits
	.sectionflags	@""
	.align	4
.nv.shared._Z5scan1PiS_S_i:
	.zero		9216


//--------------------- .nv.constant0._Z5scan3PiS_i --------------------------
	.section	.nv.constant0._Z5scan3PiS_i,"a",@progbits
	.sectionflags	@""
	.align	4
.nv.constant0._Z5scan3PiS_i:
	.zero		916


//--------------------- .nv.constant0._Z5scan2PiS_i --------------------------
	.section	.nv.constant0._Z5scan2PiS_i,"a",@progbits
	.sectionflags	@""
	.align	4
.nv.constant0._Z5scan2PiS_i:
	.zero		916


//--------------------- .nv.constant0._Z5scan1PiS_S_i --------------------------
	.section	.nv.constant0._Z5scan1PiS_S_i,"a",@progbits
	.sectionflags	@""
	.align	4
.nv.constant0._Z5scan1PiS_S_i:
	.zero		924


//--------------------- SYMBOLS --------------------------

	.type		.nv.reservedSmem.offset0,@object
	.size		.nv.reservedSmem.offset0,0x4
	.type		.nv.reservedSmem.cap,@object
	.size		.nv.reservedSmem.cap,0x4
